//
// Generated by NVIDIA NVVM Compiler
//
// Compiler Build ID: CL-36424714
// Cuda compilation tools, release 13.0, V13.0.88
// Based on NVVM 20.0.0
//

.version 9.0
.target sm_100
.address_size 64

	// .globl	_Z9transposePfPKfii

.visible .entry _Z9transposePfPKfii(
	.param .u64 .ptr .align 1 _Z9transposePfPKfii_param_0,
	.param .u64 .ptr .align 1 _Z9transposePfPKfii_param_1,
	.param .u32 _Z9transposePfPKfii_param_2,
	.param .u32 _Z9transposePfPKfii_param_3
)
{
	.reg .pred 	%p<4>;
	.reg .b32 	%r<13>;
	.reg .b32 	%f<2>;
	.reg .b64 	%rd<9>;

	ld.param.u64 	%rd1, [_Z9transposePfPKfii_param_0];
	ld.param.u64 	%rd2, [_Z9transposePfPKfii_param_1];
	ld.param.u32 	%r3, [_Z9transposePfPKfii_param_2];
	ld.param.u32 	%r4, [_Z9transposePfPKfii_param_3];
	mov.u32 	%r5, %ctaid.y;
	mov.u32 	%r6, %ntid.y;
	mov.u32 	%r7, %tid.y;
	mad.lo.s32 	%r1, %r5, %r6, %r7;
	mov.u32 	%r8, %ctaid.x;
	mov.u32 	%r9, %ntid.x;
	mov.u32 	%r10, %tid.x;
	mad.lo.s32 	%r2, %r8, %r9, %r10;
	setp.ge.s32 	%p1, %r1, %r3;
	setp.ge.s32 	%p2, %r2, %r4;
	or.pred  	%p3, %p1, %p2;
	@%p3 bra 	$L__BB0_2;
	cvta.to.global.u64 	%rd3, %rd2;
	cvta.to.global.u64 	%rd4, %rd1;
	mad.lo.s32 	%r11, %r4, %r1, %r2;
	mul.wide.s32 	%rd5, %r11, 4;
	add.s64 	%rd6, %rd3, %rd5;
	ld.global.f32 	%f1, [%rd6];
	mad.lo.s32 	%r12, %r3, %r2, %r1;
	mul.wide.s32 	%rd7, %r12, 4;
	add.s64 	%rd8, %rd4, %rd7;
	st.global.f32 	[%rd8], %f1;
$L__BB0_2:
	ret;

}


// ===== COMPILED SASS (sm_100) =====

	.target	sm_100

	.elftype	@"ET_EXEC"


//--------------------- .note.nv.tkinfo           --------------------------
	.section	.note.nv.tkinfo,"",@"SHT_NOTE"
	.sectionflags	@"SHF_NOTE_NV_TKINFO"
	.tkinfo
        /*0018*/ 	.word	0x00000002
        /*0030*/ 	.string	""
        /*0030*/ 	.string	"ptxas"
        /*0030*/ 	.string	"Cuda compilation tools, release 13.0, V13.0.88"
        /*0030*/ 	.string	"Build cuda_13.0.r13.0/compiler.36424714_0"
        /*0030*/ 	.string	"-arch sm_100 -m 64 "



//--------------------- .note.nv.cuinfo           --------------------------
	.section	.note.nv.cuinfo,"",@"SHT_NOTE"
	.sectionflags	@"SHF_NOTE_NV_CUINFO"
        /*0018*/ 	.short	0x0002
        /*001a*/ 	.short	0x0064
        /*001c*/ 	.short	0x0082
	.zero		2


//--------------------- .nv.info                  --------------------------
	.section	.nv.info,"",@"SHT_CUDA_INFO"
	.align	4


	//----- nvinfo : EIATTR_REGCOUNT
	.align		4
        /*0000*/ 	.byte	0x04, 0x2f
        /*0002*/ 	.short	(.L_1 - .L_0)
	.align		4
.L_0:
        /*0004*/ 	.word	index@(_Z9transposePfPKfii)
        /*0008*/ 	.word	0x0000000a


	//----- nvinfo : EIATTR_FRAME_SIZE
	.align		4
.L_1:
        /*000c*/ 	.byte	0x04, 0x11
        /*000e*/ 	.short	(.L_3 - .L_2)
	.align		4
.L_2:
        /*0010*/ 	.word	index@(_Z9transposePfPKfii)
        /*0014*/ 	.word	0x00000000


	//----- nvinfo : EIATTR_MIN_STACK_SIZE
	.align		4
.L_3:
        /*0018*/ 	.byte	0x04, 0x12
        /*001a*/ 	.short	(.L_5 - .L_4)
	.align		4
.L_4:
        /*001c*/ 	.word	index@(_Z9transposePfPKfii)
        /*0020*/ 	.word	0x00000000
.L_5:


//--------------------- .nv.compat                --------------------------
	.section	.nv.compat,"",@"SHT_CUDA_COMPAT_INFO"
	.align	4
        /*0000*/ 	.byte	0x02, 0x09, 0x00, 0x00, 0x02, 0x02, 0x01, 0x00, 0x02, 0x05, 0x05, 0x00, 0x03, 0x07, 0x01, 0x01
        /*0010*/ 	.byte	0x02, 0x03, 0x00, 0x00, 0x02, 0x06, 0x01, 0x00, 0x04, 0x0b, 0x08, 0x00, 0x09, 0x00, 0x00, 0x00
        /*0020*/ 	.byte	0x00, 0x00, 0x00, 0x00


//--------------------- .nv.info._Z9transposePfPKfii --------------------------
	.section	.nv.info._Z9transposePfPKfii,"",@"SHT_CUDA_INFO"
	.sectionflags	@""
	.align	4


	//----- nvinfo : EIATTR_CUDA_API_VERSION
	.align		4
        /*0000*/ 	.byte	0x04, 0x37
        /*0002*/ 	.short	(.L_7 - .L_6)
.L_6:
        /*0004*/ 	.word	0x00000082


	//----- nvinfo : EIATTR_KPARAM_INFO
	.align		4
.L_7:
        /*0008*/ 	.byte	0x04, 0x17
        /*000a*/ 	.short	(.L_9 - .L_8)
.L_8:
        /*000c*/ 	.word	0x00000000
        /*0010*/ 	.short	0x0003
        /*0012*/ 	.short	0x0014
        /*0014*/ 	.byte	0x00, 0xf0, 0x11, 0x00


	//----- nvinfo : EIATTR_KPARAM_INFO
	.align		4
.L_9:
        /*0018*/ 	.byte	0x04, 0x17
        /*001a*/ 	.short	(.L_11 - .L_10)
.L_10:
        /*001c*/ 	.word	0x00000000
        /*0020*/ 	.short	0x0002
        /*0022*/ 	.short	0x0010
        /*0024*/ 	.byte	0x00, 0xf0, 0x11, 0x00


	//----- nvinfo : EIATTR_KPARAM_INFO
	.align		4
.L_11:
        /*0028*/ 	.byte	0x04, 0x17
        /*002a*/ 	.short	(.L_13 - .L_12)
.L_12:
        /*002c*/ 	.word	0x00000000
        /*0030*/ 	.short	0x0001
        /*0032*/ 	.short	0x0008
        /*0034*/ 	.byte	0x00, 0xf5, 0x21, 0x00


	//----- nvinfo : EIATTR_KPARAM_INFO
	.align		4
.L_13:
        /*0038*/ 	.byte	0x04, 0x17
        /*003a*/ 	.short	(.L_15 - .L_14)
.L_14:
        /*003c*/ 	.word	0x00000000
        /*0040*/ 	.short	0x0000
        /*0042*/ 	.short	0x0000
        /*0044*/ 	.byte	0x00, 0xf5, 0x21, 0x00


	//----- nvinfo : EIATTR_SPARSE_MMA_MASK
	.align		4
.L_15:
        /*0048*/ 	.byte	0x03, 0x50
        /*004a*/ 	.short	0x0000


	//----- nvinfo : EIATTR_MAXREG_COUNT
	.align		4
        /*004c*/ 	.byte	0x03, 0x1b
        /*004e*/ 	.short	0x00ff


	//----- nvinfo : EIATTR_MERCURY_ISA_VERSION
	.align		4
        /*0050*/ 	.byte	0x03, 0x5f
        /*0052*/ 	.short	0x0101


	//----- nvinfo : EIATTR_VRC_CTA_INIT_COUNT
	.align		4
        /*0054*/ 	.byte	0x02, 0x4a
	.zero		1
	.zero		1


	//----- nvinfo : EIATTR_EXIT_INSTR_OFFSETS
	.align		4
        /*0058*/ 	.byte	0x04, 0x1c
        /*005a*/ 	.short	(.L_17 - .L_16)


	//   ....[0]....
.L_16:
        /*005c*/ 	.word	0x000000c0


	//   ....[1]....
        /*0060*/ 	.word	0x00000160


	//----- nvinfo : EIATTR_CBANK_PARAM_SIZE
	.align		4
.L_17:
        /*0064*/ 	.byte	0x03, 0x19
        /*0066*/ 	.short	0x0018


	//----- nvinfo : EIATTR_PARAM_CBANK
	.align		4
        /*0068*/ 	.byte	0x04, 0x0a
        /*006a*/ 	.short	(.L_19 - .L_18)
	.align		4
.L_18:
        /*006c*/ 	.word	index@(.nv.constant0._Z9transposePfPKfii)
        /*0070*/ 	.short	0x0380
        /*0072*/ 	.short	0x0018


	//----- nvinfo : EIATTR_SW_WAR
	.align		4
.L_19:
        /*0074*/ 	.byte	0x04, 0x36
        /*0076*/ 	.short	(.L_21 - .L_20)
.L_20:
        /*0078*/ 	.word	0x00000008
.L_21:


//--------------------- .nv.callgraph             --------------------------
	.section	.nv.callgraph,"",@"SHT_CUDA_CALLGRAPH"
	.align	4
	.sectionentsize	8
	.align		4
        /*0000*/ 	.word	0x00000000
	.align		4
        /*0004*/ 	.word	0xffffffff
	.align		4
        /*0008*/ 	.word	0x00000000
	.align		4
        /*000c*/ 	.word	0xfffffffe
	.align		4
        /*0010*/ 	.word	0x00000000
	.align		4
        /*0014*/ 	.word	0xfffffffd
	.align		4
        /*0018*/ 	.word	0x00000000
	.align		4
        /*001c*/ 	.word	0xfffffffc


//--------------------- .text._Z9transposePfPKfii --------------------------
	.section	.text._Z9transposePfPKfii,"ax",@progbits
	.align	128
        .global         _Z9transposePfPKfii
        .type           _Z9transposePfPKfii,@function
        .size           _Z9transposePfPKfii,(.L_x_1 - _Z9transposePfPKfii)
        .other          _Z9transposePfPKfii,@"STO_CUDA_ENTRY STV_DEFAULT"
_Z9transposePfPKfii:
.text._Z9transposePfPKfii:
[----:B------:R-:W-:Y:S01]  /*0000*/  LDC R1, c[0x0][0x37c] ;  /* 0x0000df00ff017b82 */ /* 0x000fe20000000800 */
[----:B------:R-:W0:Y:S07]  /*0010*/  S2R R2, SR_TID.X ;  /* 0x0000000000027919 */ /* 0x000e2e0000002100 */
[----:B------:R-:W1:Y:S01]  /*0020*/  LDC R0, c[0x0][0x364] ;  /* 0x0000d900ff007b82 */ /* 0x000e620000000800 */
[----:B------:R-:W2:Y:S01]  /*0030*/  LDCU.64 UR6, c[0x0][0x390] ;  /* 0x00007200ff0677ac */ /* 0x000ea20008000a00 */
[----:B------:R-:W1:Y:S06]  /*0040*/  S2R R3, SR_TID.Y ;  /* 0x0000000000037919 */ /* 0x000e6c0000002200 */
[----:B------:R-:W0:Y:S08]  /*0050*/  S2UR UR5, SR_CTAID.X ;  /* 0x00000000000579c3 */ /* 0x000e300000002500 */
[----:B------:R-:W0:Y:S08]  /*0060*/  LDC R7, c[0x0][0x360] ;  /* 0x0000d800ff077b82 */ /* 0x000e300000000800 */
[----:B------:R-:W1:Y:S01]  /*0070*/  S2UR UR4, SR_CTAID.Y ;  /* 0x00000000000479c3 */ /* 0x000e620000002600 */
[----:B0-----:R-:W-:-:S05]  /*0080*/  IMAD R7, R7, UR5, R2 ;  /* 0x0000000507077c24 */ /* 0x001fca000f8e0202 */
[----:B--2---:R-:W-:Y:S01]  /*0090*/  ISETP.GE.AND P0, PT, R7, UR7, PT ;  /* 0x0000000707007c0c */ /* 0x004fe2000bf06270 */
[----:B-1----:R-:W-:-:S05]  /*00a0*/  IMAD R0, R0, UR4, R3 ;  /* 0x0000000400007c24 */ /* 0x002fca000f8e0203 */
[----:B------:R-:W-:-:S13]  /*00b0*/  ISETP.GE.OR P0, PT, R0, UR6, P0 ;  /* 0x0000000600007c0c */ /* 0x000fda0008706670 */
[----:B------:R-:W-:Y:S05]  /*00c0*/  @P0 EXIT ;  /* 0x000000000000094d */ /* 0x000fea0003800000 */
[----:B------:R-:W0:Y:S01]  /*00d0*/  LDC.64 R2, c[0x0][0x388] ;  /* 0x0000e200ff027b82 */ /* 0x000e220000000a00 */
[----:B------:R-:W1:Y:S01]  /*00e0*/  LDCU.64 UR4, c[0x0][0x358] ;  /* 0x00006b00ff0477ac */ /* 0x000e620008000a00 */
[----:B------:R-:W-:-:S04]  /*00f0*/  IMAD R5, R0, UR7, R7 ;  /* 0x0000000700057c24 */ /* 0x000fc8000f8e0207 */
[----:B0-----:R-:W-:Y:S02]  /*0100*/  IMAD.WIDE R2, R5, 0x4, R2 ;  /* 0x0000000405027825 */ /* 0x001fe400078e0202 */
[----:B------:R-:W0:Y:S04]  /*0110*/  LDC.64 R4, c[0x0][0x380] ;  /* 0x0000e000ff047b82 */ /* 0x000e280000000a00 */
[----:B-1----:R-:W2:Y:S01]  /*0120*/  LDG.E R3, desc[UR4][R2.64] ;  /* 0x0000000402037981 */ /* 0x002ea2000c1e1900 */
[----:B------:R-:W-:-:S04]  /*0130*/  IMAD R7, R7, UR6, R0 ;  /* 0x0000000607077c24 */ /* 0x000fc8000f8e0200 */
[----:B0-----:R-:W-:-:S05]  /*0140*/  IMAD.WIDE R4, R7, 0x4, R4 ;  /* 0x0000000407047825 */ /* 0x001fca00078e0204 */
[----:B--2---:R-:W-:Y:S01]  /*0150*/  STG.E desc[UR4][R4.64], R3 ;  /* 0x0000000304007986 */ /* 0x004fe2000c101904 */
[----:B------:R-:W-:Y:S05]  /*0160*/  EXIT ;  /* 0x000000000000794d */ /* 0x000fea0003800000 */
.L_x_0:
[----:B------:R-:W-:-:S00]  /*0170*/  BRA `(.L_x_0) ;  /* 0xfffffffc00fc7947 */ /* 0x000fc0000383ffff */
[----:B------:R-:W-:-:S00]  /*0180*/  NOP ;  /* 0x0000000000007918 */ /* 0x000fc00000000000 */
[----:B------:R-:W-:-:S00]  /*0190*/  NOP ;  /* 0x0000000000007918 */ /* 0x000fc00000000000 */
[----:B------:R-:W-:-:S00]  /*01a0*/  NOP ;  /* 0x0000000000007918 */ /* 0x000fc00000000000 */
[----:B------:R-:W-:-:S00]  /*01b0*/  NOP ;  /* 0x0000000000007918 */ /* 0x000fc00000000000 */
[----:B------:R-:W-:-:S00]  /*01c0*/  NOP ;  /* 0x0000000000007918 */ /* 0x000fc00000000000 */
[----:B------:R-:W-:-:S00]  /*01d0*/  NOP ;  /* 0x0000000000007918 */ /* 0x000fc00000000000 */
[----:B------:R-:W-:-:S00]  /*01e0*/  NOP ;  /* 0x0000000000007918 */ /* 0x000fc00000000000 */
[----:B------:R-:W-:-:S00]  /*01f0*/  NOP ;  /* 0x0000000000007918 */ /* 0x000fc00000000000 */
.L_x_1:


//--------------------- .nv.shared.reserved.0     --------------------------
	.section	.nv.shared.reserved.0,"aw",@nobits
	.weak		__nv_reservedSMEM_offset_0_alias
	.size		__nv_reservedSMEM_offset_0_alias, 0, 64
	.other		__nv_reservedSMEM_offset_0_alias,@"STO_CUDA_RESERVED_SHARED STV_DEFAULT"
__nv_reservedSMEM_offset_0_alias:
	.zero		0
	.zero		64


//--------------------- .nv.constant0._Z9transposePfPKfii --------------------------
	.section	.nv.constant0._Z9transposePfPKfii,"a",@progbits
	.sectionflags	@""
	.align	4
.nv.constant0._Z9transposePfPKfii:
	.zero		920


//--------------------- SYMBOLS --------------------------

	.type		.nv.reservedSmem.offset0,@object
	.size		.nv.reservedSmem.offset0,0x4
